//
// Generated by NVIDIA NVVM Compiler
//
// Compiler Build ID: CL-36424714
// Cuda compilation tools, release 13.0, V13.0.88
// Based on NVVM 20.0.0
//

.version 9.0
.target sm_100
.address_size 64

	// .globl	_Z11CUDAStrCopyPcPi

.visible .entry _Z11CUDAStrCopyPcPi(
	.param .u64 .ptr .align 1 _Z11CUDAStrCopyPcPi_param_0,
	.param .u64 .ptr .align 1 _Z11CUDAStrCopyPcPi_param_1
)
{
	.reg .b16 	%rs<3>;
	.reg .b32 	%r<7>;
	.reg .b64 	%rd<11>;

	ld.param.u64 	%rd1, [_Z11CUDAStrCopyPcPi_param_0];
	ld.param.u64 	%rd2, [_Z11CUDAStrCopyPcPi_param_1];
	cvta.to.global.u64 	%rd3, %rd2;
	cvta.to.global.u64 	%rd4, %rd1;
	mov.u32 	%r1, %ctaid.x;
	cvt.u64.u32 	%rd5, %r1;
	add.s64 	%rd6, %rd4, %rd5;
	ld.global.u8 	%rs1, [%rd6];
	ld.global.u32 	%r2, [%rd3];
	not.b32 	%r3, %r1;
	add.s32 	%r4, %r2, %r3;
	cvt.s64.s32 	%rd7, %r4;
	add.s64 	%rd8, %rd4, %rd7;
	ld.global.u8 	%rs2, [%rd8];
	st.global.u8 	[%rd6], %rs2;
	ld.global.u32 	%r5, [%rd3];
	add.s32 	%r6, %r5, %r3;
	cvt.s64.s32 	%rd9, %r6;
	add.s64 	%rd10, %rd4, %rd9;
	st.global.u8 	[%rd10], %rs1;
	ret;

}


// ===== COMPILED SASS (sm_100) =====

	.target	sm_100

	.elftype	@"ET_EXEC"


//--------------------- .note.nv.tkinfo           --------------------------
	.section	.note.nv.tkinfo,"",@"SHT_NOTE"
	.sectionflags	@"SHF_NOTE_NV_TKINFO"
	.tkinfo
        /*0018*/ 	.word	0x00000002
        /*0030*/ 	.string	""
        /*0030*/ 	.string	"ptxas"
        /*0030*/ 	.string	"Cuda compilation tools, release 13.0, V13.0.88"
        /*0030*/ 	.string	"Build cuda_13.0.r13.0/compiler.36424714_0"
        /*0030*/ 	.string	"-arch sm_100 -m 64 "



//--------------------- .note.nv.cuinfo           --------------------------
	.section	.note.nv.cuinfo,"",@"SHT_NOTE"
	.sectionflags	@"SHF_NOTE_NV_CUINFO"
        /*0018*/ 	.short	0x0002
        /*001a*/ 	.short	0x0064
        /*001c*/ 	.short	0x0082
	.zero		2


//--------------------- .nv.info                  --------------------------
	.section	.nv.info,"",@"SHT_CUDA_INFO"
	.align	4


	//----- nvinfo : EIATTR_REGCOUNT
	.align		4
        /*0000*/ 	.byte	0x04, 0x2f
        /*0002*/ 	.short	(.L_1 - .L_0)
	.align		4
.L_0:
        /*0004*/ 	.word	index@(_Z11CUDAStrCopyPcPi)
        /*0008*/ 	.word	0x0000000e


	//----- nvinfo : EIATTR_FRAME_SIZE
	.align		4
.L_1:
        /*000c*/ 	.byte	0x04, 0x11
        /*000e*/ 	.short	(.L_3 - .L_2)
	.align		4
.L_2:
        /*0010*/ 	.word	index@(_Z11CUDAStrCopyPcPi)
        /*0014*/ 	.word	0x00000000


	//----- nvinfo : EIATTR_MIN_STACK_SIZE
	.align		4
.L_3:
        /*0018*/ 	.byte	0x04, 0x12
        /*001a*/ 	.short	(.L_5 - .L_4)
	.align		4
.L_4:
        /*001c*/ 	.word	index@(_Z11CUDAStrCopyPcPi)
        /*0020*/ 	.word	0x00000000
.L_5:


//--------------------- .nv.compat                --------------------------
	.section	.nv.compat,"",@"SHT_CUDA_COMPAT_INFO"
	.align	4
        /*0000*/ 	.byte	0x02, 0x09, 0x00, 0x00, 0x02, 0x02, 0x01, 0x00, 0x02, 0x05, 0x05, 0x00, 0x03, 0x07, 0x01, 0x01
        /*0010*/ 	.byte	0x02, 0x03, 0x00, 0x00, 0x02, 0x06, 0x01, 0x00, 0x04, 0x0b, 0x08, 0x00, 0x09, 0x00, 0x00, 0x00
        /*0020*/ 	.byte	0x00, 0x00, 0x00, 0x00


//--------------------- .nv.info._Z11CUDAStrCopyPcPi --------------------------
	.section	.nv.info._Z11CUDAStrCopyPcPi,"",@"SHT_CUDA_INFO"
	.sectionflags	@""
	.align	4


	//----- nvinfo : EIATTR_CUDA_API_VERSION
	.align		4
        /*0000*/ 	.byte	0x04, 0x37
        /*0002*/ 	.short	(.L_7 - .L_6)
.L_6:
        /*0004*/ 	.word	0x00000082


	//----- nvinfo : EIATTR_KPARAM_INFO
	.align		4
.L_7:
        /*0008*/ 	.byte	0x04, 0x17
        /*000a*/ 	.short	(.L_9 - .L_8)
.L_8:
        /*000c*/ 	.word	0x00000000
        /*0010*/ 	.short	0x0001
        /*0012*/ 	.short	0x0008
        /*0014*/ 	.byte	0x00, 0xf5, 0x21, 0x00


	//----- nvinfo : EIATTR_KPARAM_INFO
	.align		4
.L_9:
        /*0018*/ 	.byte	0x04, 0x17
        /*001a*/ 	.short	(.L_11 - .L_10)
.L_10:
        /*001c*/ 	.word	0x00000000
        /*0020*/ 	.short	0x0000
        /*0022*/ 	.short	0x0000
        /*0024*/ 	.byte	0x00, 0xf5, 0x21, 0x00


	//----- nvinfo : EIATTR_SPARSE_MMA_MASK
	.align		4
.L_11:
        /*0028*/ 	.byte	0x03, 0x50
        /*002a*/ 	.short	0x0000


	//----- nvinfo : EIATTR_MAXREG_COUNT
	.align		4
        /*002c*/ 	.byte	0x03, 0x1b
        /*002e*/ 	.short	0x00ff


	//----- nvinfo : EIATTR_MERCURY_ISA_VERSION
	.align		4
        /*0030*/ 	.byte	0x03, 0x5f
        /*0032*/ 	.short	0x0101


	//----- nvinfo : EIATTR_VRC_CTA_INIT_COUNT
	.align		4
        /*0034*/ 	.byte	0x02, 0x4a
	.zero		1
	.zero		1


	//----- nvinfo : EIATTR_EXIT_INSTR_OFFSETS
	.align		4
        /*0038*/ 	.byte	0x04, 0x1c
        /*003a*/ 	.short	(.L_13 - .L_12)


	//   ....[0]....
.L_12:
        /*003c*/ 	.word	0x00000160


	//----- nvinfo : EIATTR_CBANK_PARAM_SIZE
	.align		4
.L_13:
        /*0040*/ 	.byte	0x03, 0x19
        /*0042*/ 	.short	0x0010


	//----- nvinfo : EIATTR_PARAM_CBANK
	.align		4
        /*0044*/ 	.byte	0x04, 0x0a
        /*0046*/ 	.short	(.L_15 - .L_14)
	.align		4
.L_14:
        /*0048*/ 	.word	index@(.nv.constant0._Z11CUDAStrCopyPcPi)
        /*004c*/ 	.short	0x0380
        /*004e*/ 	.short	0x0010


	//----- nvinfo : EIATTR_SW_WAR
	.align		4
.L_15:
        /*0050*/ 	.byte	0x04, 0x36
        /*0052*/ 	.short	(.L_17 - .L_16)
.L_16:
        /*0054*/ 	.word	0x00000008
.L_17:


//--------------------- .nv.callgraph             --------------------------
	.section	.nv.callgraph,"",@"SHT_CUDA_CALLGRAPH"
	.align	4
	.sectionentsize	8
	.align		4
        /*0000*/ 	.word	0x00000000
	.align		4
        /*0004*/ 	.word	0xffffffff
	.align		4
        /*0008*/ 	.word	0x00000000
	.align		4
        /*000c*/ 	.word	0xfffffffe
	.align		4
        /*0010*/ 	.word	0x00000000
	.align		4
        /*0014*/ 	.word	0xfffffffd
	.align		4
        /*0018*/ 	.word	0x00000000
	.align		4
        /*001c*/ 	.word	0xfffffffc


//--------------------- .text._Z11CUDAStrCopyPcPi --------------------------
	.section	.text._Z11CUDAStrCopyPcPi,"ax",@progbits
	.align	128
        .global         _Z11CUDAStrCopyPcPi
        .type           _Z11CUDAStrCopyPcPi,@function
        .size           _Z11CUDAStrCopyPcPi,(.L_x_1 - _Z11CUDAStrCopyPcPi)
        .other          _Z11CUDAStrCopyPcPi,@"STO_CUDA_ENTRY STV_DEFAULT"
_Z11CUDAStrCopyPcPi:
.text._Z11CUDAStrCopyPcPi:
[----:B------:R-:W-:Y:S08]  /*0000*/  LDC R1, c[0x0][0x37c] ;  /* 0x0000df00ff017b82 */ /* 0x000ff00000000800 */
[----:B------:R-:W0:Y:S01]  /*0010*/  LDC.64 R4, c[0x0][0x388] ;  /* 0x0000e200ff047b82 */ /* 0x000e220000000a00 */
[----:B------:R-:W0:Y:S01]  /*0020*/  LDCU.64 UR6, c[0x0][0x358] ;  /* 0x00006b00ff0677ac */ /* 0x000e220008000a00 */
[----:B------:R-:W1:Y:S01]  /*0030*/  LDCU.64 UR10, c[0x0][0x380] ;  /* 0x00007000ff0a77ac */ /* 0x000e620008000a00 */
[----:B0-----:R-:W2:Y:S05]  /*0040*/  LDG.E R0, desc[UR6][R4.64] ;  /* 0x0000000604007981 */ /* 0x001eaa000c1e1900 */
[----:B------:R-:W0:Y:S02]  /*0050*/  S2UR UR4, SR_CTAID.X ;  /* 0x00000000000479c3 */ /* 0x000e240000002500 */
[----:B0-----:R-:W-:-:S06]  /*0060*/  ULOP3.LUT UR5, URZ, UR4, URZ, 0x33, !UPT ;  /* 0x00000004ff057292 */ /* 0x001fcc000f8e33ff */
[----:B--2---:R-:W-:-:S05]  /*0070*/  VIADD R0, R0, UR5 ;  /* 0x0000000500007c36 */ /* 0x004fca0008000000 */
[----:B-1----:R-:W-:-:S04]  /*0080*/  IADD3 R6, P0, PT, R0, UR10, RZ ;  /* 0x0000000a00067c10 */ /* 0x002fc8000ff1e0ff */
[----:B------:R-:W-:-:S06]  /*0090*/  LEA.HI.X.SX32 R7, R0, UR11, 0x1, P0 ;  /* 0x0000000b00077c11 */ /* 0x000fcc00080f0eff */
[----:B------:R-:W2:Y:S01]  /*00a0*/  LDG.E.U8 R7, desc[UR6][R6.64] ;  /* 0x0000000606077981 */ /* 0x000ea2000c1e1100 */
[----:B------:R-:W-:-:S04]  /*00b0*/  UIADD3 UR4, UP0, UPT, UR4, UR10, URZ ;  /* 0x0000000a04047290 */ /* 0x000fc8000ff1e0ff */
[----:B------:R-:W-:Y:S02]  /*00c0*/  UIADD3.X UR8, UPT, UPT, URZ, UR11, URZ, UP0, !UPT ;  /* 0x0000000bff087290 */ /* 0x000fe400087fe4ff */
[----:B------:R-:W-:-:S04]  /*00d0*/  IMAD.U32 R2, RZ, RZ, UR4 ;  /* 0x00000004ff027e24 */ /* 0x000fc8000f8e00ff */
[----:B------:R-:W-:-:S05]  /*00e0*/  IMAD.U32 R3, RZ, RZ, UR8 ;  /* 0x00000008ff037e24 */ /* 0x000fca000f8e00ff */
[----:B------:R-:W3:Y:S04]  /*00f0*/  LDG.E.U8 R11, desc[UR6][R2.64] ;  /* 0x00000006020b7981 */ /* 0x000ee8000c1e1100 */
[----:B--2---:R-:W-:Y:S04]  /*0100*/  STG.E.U8 desc[UR6][R2.64], R7 ;  /* 0x0000000702007986 */ /* 0x004fe8000c101106 */
[----:B------:R-:W2:Y:S02]  /*0110*/  LDG.E R4, desc[UR6][R4.64] ;  /* 0x0000000604047981 */ /* 0x000ea4000c1e1900 */
[----:B--2---:R-:W-:-:S05]  /*0120*/  VIADD R0, R4, UR5 ;  /* 0x0000000504007c36 */ /* 0x004fca0008000000 */
[----:B------:R-:W-:-:S04]  /*0130*/  IADD3 R8, P0, PT, R0, UR10, RZ ;  /* 0x0000000a00087c10 */ /* 0x000fc8000ff1e0ff */
[----:B------:R-:W-:-:S05]  /*0140*/  LEA.HI.X.SX32 R9, R0, UR11, 0x1, P0 ;  /* 0x0000000b00097c11 */ /* 0x000fca00080f0eff */
[----:B---3--:R-:W-:Y:S01]  /*0150*/  STG.E.U8 desc[UR6][R8.64], R11 ;  /* 0x0000000b08007986 */ /* 0x008fe2000c101106 */
[----:B------:R-:W-:Y:S05]  /*0160*/  EXIT ;  /* 0x000000000000794d */ /* 0x000fea0003800000 */
.L_x_0:
[----:B------:R-:W-:-:S00]  /*0170*/  BRA `(.L_x_0) ;  /* 0xfffffffc00fc7947 */ /* 0x000fc0000383ffff */
[----:B------:R-:W-:-:S00]  /*0180*/  NOP ;  /* 0x0000000000007918 */ /* 0x000fc00000000000 */
[----:B------:R-:W-:-:S00]  /*0190*/  NOP ;  /* 0x0000000000007918 */ /* 0x000fc00000000000 */
[----:B------:R-:W-:-:S00]  /*01a0*/  NOP ;  /* 0x0000000000007918 */ /* 0x000fc00000000000 */
[----:B------:R-:W-:-:S00]  /*01b0*/  NOP ;  /* 0x0000000000007918 */ /* 0x000fc00000000000 */
[----:B------:R-:W-:-:S00]  /*01c0*/  NOP ;  /* 0x0000000000007918 */ /* 0x000fc00000000000 */
[----:B------:R-:W-:-:S00]  /*01d0*/  NOP ;  /* 0x0000000000007918 */ /* 0x000fc00000000000 */
[----:B------:R-:W-:-:S00]  /*01e0*/  NOP ;  /* 0x0000000000007918 */ /* 0x000fc00000000000 */
[----:B------:R-:W-:-:S00]  /*01f0*/  NOP ;  /* 0x0000000000007918 */ /* 0x000fc00000000000 */
.L_x_1:


//--------------------- .nv.shared.reserved.0     --------------------------
	.section	.nv.shared.reserved.0,"aw",@nobits
	.weak		__nv_reservedSMEM_offset_0_alias
	.size		__nv_reservedSMEM_offset_0_alias, 0, 64
	.other		__nv_reservedSMEM_offset_0_alias,@"STO_CUDA_RESERVED_SHARED STV_DEFAULT"
__nv_reservedSMEM_offset_0_alias:
	.zero		0
	.zero		64


//--------------------- .nv.constant0._Z11CUDAStrCopyPcPi --------------------------
	.section	.nv.constant0._Z11CUDAStrCopyPcPi,"a",@progbits
	.sectionflags	@""
	.align	4
.nv.constant0._Z11CUDAStrCopyPcPi:
	.zero		912


//--------------------- SYMBOLS --------------------------

	.type		.nv.reservedSmem.offset0,@object
	.size		.nv.reservedSmem.offset0,0x4
